//
// Generated by NVIDIA NVVM Compiler
//
// Compiler Build ID: CL-36424714
// Cuda compilation tools, release 13.0, V13.0.88
// Based on NVVM 20.0.0
//

.version 9.0
.target sm_100
.address_size 64

	// .globl	_Z18uncoalesced_accessPfS_i

.visible .entry _Z18uncoalesced_accessPfS_i(
	.param .u64 .ptr .align 1 _Z18uncoalesced_accessPfS_i_param_0,
	.param .u64 .ptr .align 1 _Z18uncoalesced_accessPfS_i_param_1,
	.param .u32 _Z18uncoalesced_accessPfS_i_param_2
)
{
	.reg .pred 	%p<2>;
	.reg .b32 	%r<7>;
	.reg .b32 	%f<3>;
	.reg .b64 	%rd<9>;

	ld.param.u64 	%rd1, [_Z18uncoalesced_accessPfS_i_param_0];
	ld.param.u64 	%rd2, [_Z18uncoalesced_accessPfS_i_param_1];
	ld.param.u32 	%r2, [_Z18uncoalesced_accessPfS_i_param_2];
	mov.u32 	%r3, %ctaid.x;
	mov.u32 	%r4, %ntid.x;
	mov.u32 	%r5, %tid.x;
	mad.lo.s32 	%r1, %r3, %r4, %r5;
	setp.ge.s32 	%p1, %r1, %r2;
	@%p1 bra 	$L__BB0_2;
	cvta.to.global.u64 	%rd3, %rd1;
	cvta.to.global.u64 	%rd4, %rd2;
	shl.b32 	%r6, %r1, 5;
	mul.wide.s32 	%rd5, %r6, 4;
	add.s64 	%rd6, %rd3, %rd5;
	ld.global.f32 	%f1, [%rd6];
	add.f32 	%f2, %f1, 0f3F800000;
	mul.wide.s32 	%rd7, %r1, 4;
	add.s64 	%rd8, %rd4, %rd7;
	st.global.f32 	[%rd8], %f2;
$L__BB0_2:
	ret;

}
	// .globl	_Z16coalesced_accessPfS_i
.visible .entry _Z16coalesced_accessPfS_i(
	.param .u64 .ptr .align 1 _Z16coalesced_accessPfS_i_param_0,
	.param .u64 .ptr .align 1 _Z16coalesced_accessPfS_i_param_1,
	.param .u32 _Z16coalesced_accessPfS_i_param_2
)
{
	.reg .pred 	%p<2>;
	.reg .b32 	%r<6>;
	.reg .b32 	%f<3>;
	.reg .b64 	%rd<8>;

	ld.param.u64 	%rd1, [_Z16coalesced_accessPfS_i_param_0];
	ld.param.u64 	%rd2, [_Z16coalesced_accessPfS_i_param_1];
	ld.param.u32 	%r2, [_Z16coalesced_accessPfS_i_param_2];
	mov.u32 	%r3, %ctaid.x;
	mov.u32 	%r4, %ntid.x;
	mov.u32 	%r5, %tid.x;
	mad.lo.s32 	%r1, %r3, %r4, %r5;
	setp.ge.s32 	%p1, %r1, %r2;
	@%p1 bra 	$L__BB1_2;
	cvta.to.global.u64 	%rd3, %rd1;
	cvta.to.global.u64 	%rd4, %rd2;
	mul.wide.s32 	%rd5, %r1, 4;
	add.s64 	%rd6, %rd3, %rd5;
	ld.global.f32 	%f1, [%rd6];
	add.f32 	%f2, %f1, 0f3F800000;
	add.s64 	%rd7, %rd4, %rd5;
	st.global.f32 	[%rd7], %f2;
$L__BB1_2:
	ret;

}


// ===== COMPILED SASS (sm_100) =====

	.target	sm_100

	.elftype	@"ET_EXEC"


//--------------------- .note.nv.tkinfo           --------------------------
	.section	.note.nv.tkinfo,"",@"SHT_NOTE"
	.sectionflags	@"SHF_NOTE_NV_TKINFO"
	.tkinfo
        /*0018*/ 	.word	0x00000002
        /*0030*/ 	.string	""
        /*0030*/ 	.string	"ptxas"
        /*0030*/ 	.string	"Cuda compilation tools, release 13.0, V13.0.88"
        /*0030*/ 	.string	"Build cuda_13.0.r13.0/compiler.36424714_0"
        /*0030*/ 	.string	"-arch sm_100 -m 64 "



//--------------------- .note.nv.cuinfo           --------------------------
	.section	.note.nv.cuinfo,"",@"SHT_NOTE"
	.sectionflags	@"SHF_NOTE_NV_CUINFO"
        /*0018*/ 	.short	0x0002
        /*001a*/ 	.short	0x0064
        /*001c*/ 	.short	0x0082
	.zero		2


//--------------------- .nv.info                  --------------------------
	.section	.nv.info,"",@"SHT_CUDA_INFO"
	.align	4


	//----- nvinfo : EIATTR_REGCOUNT
	.align		4
        /*0000*/ 	.byte	0x04, 0x2f
        /*0002*/ 	.short	(.L_1 - .L_0)
	.align		4
.L_0:
        /*0004*/ 	.word	index@(_Z18uncoalesced_accessPfS_i)
        /*0008*/ 	.word	0x0000000a


	//----- nvinfo : EIATTR_FRAME_SIZE
	.align		4
.L_1:
        /*000c*/ 	.byte	0x04, 0x11
        /*000e*/ 	.short	(.L_3 - .L_2)
	.align		4
.L_2:
        /*0010*/ 	.word	index@(_Z18uncoalesced_accessPfS_i)
        /*0014*/ 	.word	0x00000000


	//----- nvinfo : EIATTR_REGCOUNT
	.align		4
.L_3:
        /*0018*/ 	.byte	0x04, 0x2f
        /*001a*/ 	.short	(.L_5 - .L_4)
	.align		4
.L_4:
        /*001c*/ 	.word	index@(_Z16coalesced_accessPfS_i)
        /*0020*/ 	.word	0x0000000a


	//----- nvinfo : EIATTR_FRAME_SIZE
	.align		4
.L_5:
        /*0024*/ 	.byte	0x04, 0x11
        /*0026*/ 	.short	(.L_7 - .L_6)
	.align		4
.L_6:
        /*0028*/ 	.word	index@(_Z16coalesced_accessPfS_i)
        /*002c*/ 	.word	0x00000000


	//----- nvinfo : EIATTR_MIN_STACK_SIZE
	.align		4
.L_7:
        /*0030*/ 	.byte	0x04, 0x12
        /*0032*/ 	.short	(.L_9 - .L_8)
	.align		4
.L_8:
        /*0034*/ 	.word	index@(_Z16coalesced_accessPfS_i)
        /*0038*/ 	.word	0x00000000


	//----- nvinfo : EIATTR_MIN_STACK_SIZE
	.align		4
.L_9:
        /*003c*/ 	.byte	0x04, 0x12
        /*003e*/ 	.short	(.L_11 - .L_10)
	.align		4
.L_10:
        /*0040*/ 	.word	index@(_Z18uncoalesced_accessPfS_i)
        /*0044*/ 	.word	0x00000000
.L_11:


//--------------------- .nv.compat                --------------------------
	.section	.nv.compat,"",@"SHT_CUDA_COMPAT_INFO"
	.align	4
        /*0000*/ 	.byte	0x02, 0x09, 0x00, 0x00, 0x02, 0x02, 0x01, 0x00, 0x02, 0x05, 0x05, 0x00, 0x03, 0x07, 0x01, 0x01
        /*0010*/ 	.byte	0x02, 0x03, 0x00, 0x00, 0x02, 0x06, 0x01, 0x00, 0x04, 0x0b, 0x08, 0x00, 0x09, 0x00, 0x00, 0x00
        /*0020*/ 	.byte	0x00, 0x00, 0x00, 0x00


//--------------------- .nv.info._Z16coalesced_accessPfS_i --------------------------
	.section	.nv.info._Z16coalesced_accessPfS_i,"",@"SHT_CUDA_INFO"
	.sectionflags	@""
	.align	4


	//----- nvinfo : EIATTR_CUDA_API_VERSION
	.align		4
        /*0000*/ 	.byte	0x04, 0x37
        /*0002*/ 	.short	(.L_13 - .L_12)
.L_12:
        /*0004*/ 	.word	0x00000082


	//----- nvinfo : EIATTR_KPARAM_INFO
	.align		4
.L_13:
        /*0008*/ 	.byte	0x04, 0x17
        /*000a*/ 	.short	(.L_15 - .L_14)
.L_14:
        /*000c*/ 	.word	0x00000000
        /*0010*/ 	.short	0x0002
        /*0012*/ 	.short	0x0010
        /*0014*/ 	.byte	0x00, 0xf0, 0x11, 0x00


	//----- nvinfo : EIATTR_KPARAM_INFO
	.align		4
.L_15:
        /*0018*/ 	.byte	0x04, 0x17
        /*001a*/ 	.short	(.L_17 - .L_16)
.L_16:
        /*001c*/ 	.word	0x00000000
        /*0020*/ 	.short	0x0001
        /*0022*/ 	.short	0x0008
        /*0024*/ 	.byte	0x00, 0xf5, 0x21, 0x00


	//----- nvinfo : EIATTR_KPARAM_INFO
	.align		4
.L_17:
        /*0028*/ 	.byte	0x04, 0x17
        /*002a*/ 	.short	(.L_19 - .L_18)
.L_18:
        /*002c*/ 	.word	0x00000000
        /*0030*/ 	.short	0x0000
        /*0032*/ 	.short	0x0000
        /*0034*/ 	.byte	0x00, 0xf5, 0x21, 0x00


	//----- nvinfo : EIATTR_SPARSE_MMA_MASK
	.align		4
.L_19:
        /*0038*/ 	.byte	0x03, 0x50
        /*003a*/ 	.short	0x0000


	//----- nvinfo : EIATTR_MAXREG_COUNT
	.align		4
        /*003c*/ 	.byte	0x03, 0x1b
        /*003e*/ 	.short	0x00ff


	//----- nvinfo : EIATTR_MERCURY_ISA_VERSION
	.align		4
        /*0040*/ 	.byte	0x03, 0x5f
        /*0042*/ 	.short	0x0101


	//----- nvinfo : EIATTR_VRC_CTA_INIT_COUNT
	.align		4
        /*0044*/ 	.byte	0x02, 0x4a
	.zero		1
	.zero		1


	//----- nvinfo : EIATTR_EXIT_INSTR_OFFSETS
	.align		4
        /*0048*/ 	.byte	0x04, 0x1c
        /*004a*/ 	.short	(.L_21 - .L_20)


	//   ....[0]....
.L_20:
        /*004c*/ 	.word	0x00000070


	//   ....[1]....
        /*0050*/ 	.word	0x00000100


	//----- nvinfo : EIATTR_CBANK_PARAM_SIZE
	.align		4
.L_21:
        /*0054*/ 	.byte	0x03, 0x19
        /*0056*/ 	.short	0x0014


	//----- nvinfo : EIATTR_PARAM_CBANK
	.align		4
        /*0058*/ 	.byte	0x04, 0x0a
        /*005a*/ 	.short	(.L_23 - .L_22)
	.align		4
.L_22:
        /*005c*/ 	.word	index@(.nv.constant0._Z16coalesced_accessPfS_i)
        /*0060*/ 	.short	0x0380
        /*0062*/ 	.short	0x0014


	//----- nvinfo : EIATTR_SW_WAR
	.align		4
.L_23:
        /*0064*/ 	.byte	0x04, 0x36
        /*0066*/ 	.short	(.L_25 - .L_24)
.L_24:
        /*0068*/ 	.word	0x00000008
.L_25:


//--------------------- .nv.info._Z18uncoalesced_accessPfS_i --------------------------
	.section	.nv.info._Z18uncoalesced_accessPfS_i,"",@"SHT_CUDA_INFO"
	.sectionflags	@""
	.align	4


	//----- nvinfo : EIATTR_CUDA_API_VERSION
	.align		4
        /*0000*/ 	.byte	0x04, 0x37
        /*0002*/ 	.short	(.L_27 - .L_26)
.L_26:
        /*0004*/ 	.word	0x00000082


	//----- nvinfo : EIATTR_KPARAM_INFO
	.align		4
.L_27:
        /*0008*/ 	.byte	0x04, 0x17
        /*000a*/ 	.short	(.L_29 - .L_28)
.L_28:
        /*000c*/ 	.word	0x00000000
        /*0010*/ 	.short	0x0002
        /*0012*/ 	.short	0x0010
        /*0014*/ 	.byte	0x00, 0xf0, 0x11, 0x00


	//----- nvinfo : EIATTR_KPARAM_INFO
	.align		4
.L_29:
        /*0018*/ 	.byte	0x04, 0x17
        /*001a*/ 	.short	(.L_31 - .L_30)
.L_30:
        /*001c*/ 	.word	0x00000000
        /*0020*/ 	.short	0x0001
        /*0022*/ 	.short	0x0008
        /*0024*/ 	.byte	0x00, 0xf5, 0x21, 0x00


	//----- nvinfo : EIATTR_KPARAM_INFO
	.align		4
.L_31:
        /*0028*/ 	.byte	0x04, 0x17
        /*002a*/ 	.short	(.L_33 - .L_32)
.L_32:
        /*002c*/ 	.word	0x00000000
        /*0030*/ 	.short	0x0000
        /*0032*/ 	.short	0x0000
        /*0034*/ 	.byte	0x00, 0xf5, 0x21, 0x00


	//----- nvinfo : EIATTR_SPARSE_MMA_MASK
	.align		4
.L_33:
        /*0038*/ 	.byte	0x03, 0x50
        /*003a*/ 	.short	0x0000


	//----- nvinfo : EIATTR_MAXREG_COUNT
	.align		4
        /*003c*/ 	.byte	0x03, 0x1b
        /*003e*/ 	.short	0x00ff


	//----- nvinfo : EIATTR_MERCURY_ISA_VERSION
	.align		4
        /*0040*/ 	.byte	0x03, 0x5f
        /*0042*/ 	.short	0x0101


	//----- nvinfo : EIATTR_VRC_CTA_INIT_COUNT
	.align		4
        /*0044*/ 	.byte	0x02, 0x4a
	.zero		1
	.zero		1


	//----- nvinfo : EIATTR_EXIT_INSTR_OFFSETS
	.align		4
        /*0048*/ 	.byte	0x04, 0x1c
        /*004a*/ 	.short	(.L_35 - .L_34)


	//   ....[0]....
.L_34:
        /*004c*/ 	.word	0x00000070


	//   ....[1]....
        /*0050*/ 	.word	0x00000110


	//----- nvinfo : EIATTR_CBANK_PARAM_SIZE
	.align		4
.L_35:
        /*0054*/ 	.byte	0x03, 0x19
        /*0056*/ 	.short	0x0014


	//----- nvinfo : EIATTR_PARAM_CBANK
	.align		4
        /*0058*/ 	.byte	0x04, 0x0a
        /*005a*/ 	.short	(.L_37 - .L_36)
	.align		4
.L_36:
        /*005c*/ 	.word	index@(.nv.constant0._Z18uncoalesced_accessPfS_i)
        /*0060*/ 	.short	0x0380
        /*0062*/ 	.short	0x0014


	//----- nvinfo : EIATTR_SW_WAR
	.align		4
.L_37:
        /*0064*/ 	.byte	0x04, 0x36
        /*0066*/ 	.short	(.L_39 - .L_38)
.L_38:
        /*0068*/ 	.word	0x00000008
.L_39:


//--------------------- .nv.callgraph             --------------------------
	.section	.nv.callgraph,"",@"SHT_CUDA_CALLGRAPH"
	.align	4
	.sectionentsize	8
	.align		4
        /*0000*/ 	.word	0x00000000
	.align		4
        /*0004*/ 	.word	0xffffffff
	.align		4
        /*0008*/ 	.word	0x00000000
	.align		4
        /*000c*/ 	.word	0xfffffffe
	.align		4
        /*0010*/ 	.word	0x00000000
	.align		4
        /*0014*/ 	.word	0xfffffffd
	.align		4
        /*0018*/ 	.word	0x00000000
	.align		4
        /*001c*/ 	.word	0xfffffffc


//--------------------- .text._Z16coalesced_accessPfS_i --------------------------
	.section	.text._Z16coalesced_accessPfS_i,"ax",@progbits
	.align	128
        .global         _Z16coalesced_accessPfS_i
        .type           _Z16coalesced_accessPfS_i,@function
        .size           _Z16coalesced_accessPfS_i,(.L_x_2 - _Z16coalesced_accessPfS_i)
        .other          _Z16coalesced_accessPfS_i,@"STO_CUDA_ENTRY STV_DEFAULT"
_Z16coalesced_accessPfS_i:
.text._Z16coalesced_accessPfS_i:
[----:B------:R-:W-:Y:S01]  /*0000*/  LDC R1, c[0x0][0x37c] ;  /* 0x0000df00ff017b82 */ /* 0x000fe20000000800 */
[----:B------:R-:W0:Y:S07]  /*0010*/  S2R R0, SR_TID.X ;  /* 0x0000000000007919 */ /* 0x000e2e0000002100 */
[----:B------:R-:W0:Y:S01]  /*0020*/  S2UR UR4, SR_CTAID.X ;  /* 0x00000000000479c3 */ /* 0x000e220000002500 */
[----:B------:R-:W1:Y:S07]  /*0030*/  LDCU UR5, c[0x0][0x390] ;  /* 0x00007200ff0577ac */ /* 0x000e6e0008000800 */
[----:B------:R-:W0:Y:S02]  /*0040*/  LDC R7, c[0x0][0x360] ;  /* 0x0000d800ff077b82 */ /* 0x000e240000000800 */
[----:B0-----:R-:W-:-:S05]  /*0050*/  IMAD R7, R7, UR4, R0 ;  /* 0x0000000407077c24 */ /* 0x001fca000f8e0200 */
[----:B-1----:R-:W-:-:S13]  /*0060*/  ISETP.GE.AND P0, PT, R7, UR5, PT ;  /* 0x0000000507007c0c */ /* 0x002fda000bf06270 */
[----:B------:R-:W-:Y:S05]  /*0070*/  @P0 EXIT ;  /* 0x000000000000094d */ /* 0x000fea0003800000 */
[----:B------:R-:W0:Y:S01]  /*0080*/  LDC.64 R2, c[0x0][0x380] ;  /* 0x0000e000ff027b82 */ /* 0x000e220000000a00 */
[----:B------:R-:W1:Y:S07]  /*0090*/  LDCU.64 UR4, c[0x0][0x358] ;  /* 0x00006b00ff0477ac */ /* 0x000e6e0008000a00 */
[----:B------:R-:W2:Y:S01]  /*00a0*/  LDC.64 R4, c[0x0][0x388] ;  /* 0x0000e200ff047b82 */ /* 0x000ea20000000a00 */
[----:B0-----:R-:W-:-:S06]  /*00b0*/  IMAD.WIDE R2, R7, 0x4, R2 ;  /* 0x0000000407027825 */ /* 0x001fcc00078e0202 */
[----:B-1----:R-:W3:Y:S01]  /*00c0*/  LDG.E R2, desc[UR4][R2.64] ;  /* 0x0000000402027981 */ /* 0x002ee2000c1e1900 */
[----:B--2---:R-:W-:-:S04]  /*00d0*/  IMAD.WIDE R4, R7, 0x4, R4 ;  /* 0x0000000407047825 */ /* 0x004fc800078e0204 */
[----:B---3--:R-:W-:-:S05]  /*00e0*/  FADD R7, R2, 1 ;  /* 0x3f80000002077421 */ /* 0x008fca0000000000 */
[----:B------:R-:W-:Y:S01]  /*00f0*/  STG.E desc[UR4][R4.64], R7 ;  /* 0x0000000704007986 */ /* 0x000fe2000c101904 */
[----:B------:R-:W-:Y:S05]  /*0100*/  EXIT ;  /* 0x000000000000794d */ /* 0x000fea0003800000 */
.L_x_0:
[----:B------:R-:W-:-:S00]  /*0110*/  BRA `(.L_x_0) ;  /* 0xfffffffc00fc7947 */ /* 0x000fc0000383ffff */
[----:B------:R-:W-:-:S00]  /*0120*/  NOP ;  /* 0x0000000000007918 */ /* 0x000fc00000000000 */
        /* <DEDUP_REMOVED lines=13> */
.L_x_2:


//--------------------- .text._Z18uncoalesced_accessPfS_i --------------------------
	.section	.text._Z18uncoalesced_accessPfS_i,"ax",@progbits
	.align	128
        .global         _Z18uncoalesced_accessPfS_i
        .type           _Z18uncoalesced_accessPfS_i,@function
        .size           _Z18uncoalesced_accessPfS_i,(.L_x_3 - _Z18uncoalesced_accessPfS_i)
        .other          _Z18uncoalesced_accessPfS_i,@"STO_CUDA_ENTRY STV_DEFAULT"
_Z18uncoalesced_accessPfS_i:
.text._Z18uncoalesced_accessPfS_i:
        /* <DEDUP_REMOVED lines=9> */
[----:B------:R-:W1:Y:S01]  /*0090*/  LDCU.64 UR4, c[0x0][0x358] ;  /* 0x00006b00ff0477ac */ /* 0x000e620008000a00 */
[----:B------:R-:W-:-:S05]  /*00a0*/  SHF.L.U32 R5, R7, 0x5, RZ ;  /* 0x0000000507057819 */ /* 0x000fca00000006ff */
[----:B0-----:R-:W-:Y:S02]  /*00b0*/  IMAD.WIDE R2, R5, 0x4, R2 ;  /* 0x0000000405027825 */ /* 0x001fe400078e0202 */
[----:B------:R-:W0:Y:S04]  /*00c0*/  LDC.64 R4, c[0x0][0x388] ;  /* 0x0000e200ff047b82 */ /* 0x000e280000000a00 */
[----:B-1----:R-:W2:Y:S01]  /*00d0*/  LDG.E R2, desc[UR4][R2.64] ;  /* 0x0000000402027981 */ /* 0x002ea2000c1e1900 */
[----:B0-----:R-:W-:-:S04]  /*00e0*/  IMAD.WIDE R4, R7, 0x4, R4 ;  /* 0x0000000407047825 */ /* 0x001fc800078e0204 */
[----:B--2---:R-:W-:-:S05]  /*00f0*/  FADD R7, R2, 1 ;  /* 0x3f80000002077421 */ /* 0x004fca0000000000 */
[----:B------:R-:W-:Y:S01]  /*0100*/  STG.E desc[UR4][R4.64], R7 ;  /* 0x0000000704007986 */ /* 0x000fe2000c101904 */
[----:B------:R-:W-:Y:S05]  /*0110*/  EXIT ;  /* 0x000000000000794d */ /* 0x000fea0003800000 */
.L_x_1:
        /* <DEDUP_REMOVED lines=14> */
.L_x_3:


//--------------------- .nv.shared.reserved.0     --------------------------
	.section	.nv.shared.reserved.0,"aw",@nobits
	.weak		__nv_reservedSMEM_offset_0_alias
	.size		__nv_reservedSMEM_offset_0_alias, 0, 64
	.other		__nv_reservedSMEM_offset_0_alias,@"STO_CUDA_RESERVED_SHARED STV_DEFAULT"
__nv_reservedSMEM_offset_0_alias:
	.zero		0
	.zero		64


//--------------------- .nv.constant0._Z16coalesced_accessPfS_i --------------------------
	.section	.nv.constant0._Z16coalesced_accessPfS_i,"a",@progbits
	.sectionflags	@""
	.align	4
.nv.constant0._Z16coalesced_accessPfS_i:
	.zero		916


//--------------------- .nv.constant0._Z18uncoalesced_accessPfS_i --------------------------
	.section	.nv.constant0._Z18uncoalesced_accessPfS_i,"a",@progbits
	.sectionflags	@""
	.align	4
.nv.constant0._Z18uncoalesced_accessPfS_i:
	.zero		916


//--------------------- SYMBOLS --------------------------

	.type		.nv.reservedSmem.offset0,@object
	.size		.nv.reservedSmem.offset0,0x4
